//
// Generated by NVIDIA NVVM Compiler
//
// Compiler Build ID: CL-36424714
// Cuda compilation tools, release 13.0, V13.0.88
// Based on NVVM 20.0.0
//

.version 9.0
.target sm_100
.address_size 64

	// .globl	_Z31find_max_collatz_steps_in_range7uint128S_PyPS_

.visible .entry _Z31find_max_collatz_steps_in_range7uint128S_PyPS_(
	.param .align 8 .b8 _Z31find_max_collatz_steps_in_range7uint128S_PyPS__param_0[16],
	.param .align 8 .b8 _Z31find_max_collatz_steps_in_range7uint128S_PyPS__param_1[16],
	.param .u64 .ptr .align 1 _Z31find_max_collatz_steps_in_range7uint128S_PyPS__param_2,
	.param .u64 .ptr .align 1 _Z31find_max_collatz_steps_in_range7uint128S_PyPS__param_3
)
{
	.reg .pred 	%p<17>;
	.reg .b32 	%r<13>;
	.reg .b64 	%rd<55>;

	ld.param.u64 	%rd4, [_Z31find_max_collatz_steps_in_range7uint128S_PyPS__param_1+8];
	ld.param.u64 	%rd5, [_Z31find_max_collatz_steps_in_range7uint128S_PyPS__param_1];
	ld.param.u64 	%rd30, [_Z31find_max_collatz_steps_in_range7uint128S_PyPS__param_0+8];
	ld.param.u64 	%rd31, [_Z31find_max_collatz_steps_in_range7uint128S_PyPS__param_0];
	ld.param.u64 	%rd27, [_Z31find_max_collatz_steps_in_range7uint128S_PyPS__param_2];
	ld.param.u64 	%rd28, [_Z31find_max_collatz_steps_in_range7uint128S_PyPS__param_3];
	mov.u32 	%r1, %ctaid.x;
	mov.u32 	%r2, %ntid.x;
	mov.u32 	%r3, %tid.x;
	mad.lo.s32 	%r4, %r1, %r2, %r3;
	cvt.u64.u32 	%rd32, %r4;
	mov.u32 	%r5, %nctaid.x;
	mul.lo.s32 	%r6, %r5, %r2;
	cvt.u64.u32 	%rd1, %r6;
	add.s64 	%rd45, %rd31, %rd32;
	setp.lt.u64 	%p1, %rd45, %rd31;
	selp.u64 	%rd33, 1, 0, %p1;
	add.s64 	%rd44, %rd30, %rd33;
	mov.b64 	%rd48, 0;
	mov.u64 	%rd46, %rd44;
	mov.u64 	%rd47, %rd45;
$L__BB0_1:
	setp.lt.u64 	%p2, %rd44, %rd4;
	@%p2 bra 	$L__BB0_3;
	setp.ne.s64 	%p3, %rd44, %rd4;
	setp.gt.u64 	%p4, %rd45, %rd5;
	or.pred  	%p5, %p3, %p4;
	@%p5 bra 	$L__BB0_10;
$L__BB0_3:
	setp.eq.s64 	%p7, %rd45, 1;
	setp.eq.s64 	%p8, %rd44, 0;
	mov.b64 	%rd54, 0;
	and.pred  	%p9, %p7, %p8;
	@%p9 bra 	$L__BB0_9;
	mov.b64 	%rd54, 0;
	mov.u64 	%rd50, %rd45;
	mov.u64 	%rd51, %rd44;
$L__BB0_5:
	and.b64  	%rd41, %rd50, 1;
	setp.eq.b64 	%p10, %rd41, 1;
	@%p10 bra 	$L__BB0_7;
	mov.b64 	{%r7, %r8}, %rd51;
	mov.b64 	{%r9, %r10}, %rd50;
	shf.l.wrap.b32 	%r11, %r10, %r7, 31;
	shf.l.wrap.b32 	%r12, %r9, %r10, 31;
	mov.b64 	%rd50, {%r12, %r11};
	shr.u64 	%rd51, %rd51, 1;
	bra.uni 	$L__BB0_8;
$L__BB0_7:
	mad.lo.s64 	%rd16, %rd50, 3, 1;
	setp.eq.s64 	%p11, %rd50, 6148914691236517205;
	selp.u64 	%rd42, 1, 0, %p11;
	mad.lo.s64 	%rd51, %rd51, 3, %rd42;
	mov.u64 	%rd50, %rd16;
$L__BB0_8:
	add.s64 	%rd54, %rd54, 1;
	setp.ne.s64 	%p12, %rd50, 1;
	setp.ne.s64 	%p13, %rd51, 0;
	or.pred  	%p14, %p12, %p13;
	@%p14 bra 	$L__BB0_5;
$L__BB0_9:
	setp.gt.u64 	%p15, %rd54, %rd48;
	selp.b64 	%rd46, %rd44, %rd46, %p15;
	selp.b64 	%rd47, %rd45, %rd47, %p15;
	max.u64 	%rd48, %rd54, %rd48;
	add.s64 	%rd25, %rd45, %rd1;
	setp.lt.u64 	%p16, %rd25, %rd45;
	selp.u64 	%rd43, 1, 0, %p16;
	add.s64 	%rd44, %rd44, %rd43;
	mov.u64 	%rd45, %rd25;
	bra.uni 	$L__BB0_1;
$L__BB0_10:
	cvta.to.global.u64 	%rd34, %rd27;
	atom.global.max.u64 	%rd35, [%rd34], %rd48;
	setp.le.u64 	%p6, %rd48, %rd35;
	@%p6 bra 	$L__BB0_12;
	cvta.to.global.u64 	%rd36, %rd28;
	atom.global.exch.b64 	%rd37, [%rd36], %rd47;
	atom.global.exch.b64 	%rd38, [%rd36+8], %rd46;
$L__BB0_12:
	ret;

}


// ===== COMPILED SASS (sm_100) =====

	.target	sm_100

	.elftype	@"ET_EXEC"


//--------------------- .note.nv.tkinfo           --------------------------
	.section	.note.nv.tkinfo,"",@"SHT_NOTE"
	.sectionflags	@"SHF_NOTE_NV_TKINFO"
	.tkinfo
        /*0018*/ 	.word	0x00000002
        /*0030*/ 	.string	""
        /*0030*/ 	.string	"ptxas"
        /*0030*/ 	.string	"Cuda compilation tools, release 13.0, V13.0.88"
        /*0030*/ 	.string	"Build cuda_13.0.r13.0/compiler.36424714_0"
        /*0030*/ 	.string	"-arch sm_100 -m 64 "



//--------------------- .note.nv.cuinfo           --------------------------
	.section	.note.nv.cuinfo,"",@"SHT_NOTE"
	.sectionflags	@"SHF_NOTE_NV_CUINFO"
        /*0018*/ 	.short	0x0002
        /*001a*/ 	.short	0x0064
        /*001c*/ 	.short	0x0082
	.zero		2


//--------------------- .nv.info                  --------------------------
	.section	.nv.info,"",@"SHT_CUDA_INFO"
	.align	4


	//----- nvinfo : EIATTR_REGCOUNT
	.align		4
        /*0000*/ 	.byte	0x04, 0x2f
        /*0002*/ 	.short	(.L_1 - .L_0)
	.align		4
.L_0:
        /*0004*/ 	.word	index@(_Z31find_max_collatz_steps_in_range7uint128S_PyPS_)
        /*0008*/ 	.word	0x0000001a


	//----- nvinfo : EIATTR_FRAME_SIZE
	.align		4
.L_1:
        /*000c*/ 	.byte	0x04, 0x11
        /*000e*/ 	.short	(.L_3 - .L_2)
	.align		4
.L_2:
        /*0010*/ 	.word	index@(_Z31find_max_collatz_steps_in_range7uint128S_PyPS_)
        /*0014*/ 	.word	0x00000000


	//----- nvinfo : EIATTR_MIN_STACK_SIZE
	.align		4
.L_3:
        /*0018*/ 	.byte	0x04, 0x12
        /*001a*/ 	.short	(.L_5 - .L_4)
	.align		4
.L_4:
        /*001c*/ 	.word	index@(_Z31find_max_collatz_steps_in_range7uint128S_PyPS_)
        /*0020*/ 	.word	0x00000000
.L_5:


//--------------------- .nv.compat                --------------------------
	.section	.nv.compat,"",@"SHT_CUDA_COMPAT_INFO"
	.align	4
        /*0000*/ 	.byte	0x02, 0x09, 0x00, 0x00, 0x02, 0x02, 0x01, 0x00, 0x02, 0x05, 0x05, 0x00, 0x03, 0x07, 0x01, 0x01
        /*0010*/ 	.byte	0x02, 0x03, 0x00, 0x00, 0x02, 0x06, 0x01, 0x00, 0x04, 0x0b, 0x08, 0x00, 0x09, 0x00, 0x00, 0x00
        /*0020*/ 	.byte	0x00, 0x00, 0x00, 0x00


//--------------------- .nv.info._Z31find_max_collatz_steps_in_range7uint128S_PyPS_ --------------------------
	.section	.nv.info._Z31find_max_collatz_steps_in_range7uint128S_PyPS_,"",@"SHT_CUDA_INFO"
	.sectionflags	@""
	.align	4


	//----- nvinfo : EIATTR_CUDA_API_VERSION
	.align		4
        /*0000*/ 	.byte	0x04, 0x37
        /*0002*/ 	.short	(.L_7 - .L_6)
.L_6:
        /*0004*/ 	.word	0x00000082


	//----- nvinfo : EIATTR_KPARAM_INFO
	.align		4
.L_7:
        /*0008*/ 	.byte	0x04, 0x17
        /*000a*/ 	.short	(.L_9 - .L_8)
.L_8:
        /*000c*/ 	.word	0x00000000
        /*0010*/ 	.short	0x0003
        /*0012*/ 	.short	0x0028
        /*0014*/ 	.byte	0x00, 0xf5, 0x21, 0x00


	//----- nvinfo : EIATTR_KPARAM_INFO
	.align		4
.L_9:
        /*0018*/ 	.byte	0x04, 0x17
        /*001a*/ 	.short	(.L_11 - .L_10)
.L_10:
        /*001c*/ 	.word	0x00000000
        /*0020*/ 	.short	0x0002
        /*0022*/ 	.short	0x0020
        /*0024*/ 	.byte	0x00, 0xf5, 0x21, 0x00


	//----- nvinfo : EIATTR_KPARAM_INFO
	.align		4
.L_11:
        /*0028*/ 	.byte	0x04, 0x17
        /*002a*/ 	.short	(.L_13 - .L_12)
.L_12:
        /*002c*/ 	.word	0x00000000
        /*0030*/ 	.short	0x0001
        /*0032*/ 	.short	0x0010
        /*0034*/ 	.byte	0x00, 0xf0, 0x41, 0x00


	//----- nvinfo : EIATTR_KPARAM_INFO
	.align		4
.L_13:
        /*0038*/ 	.byte	0x04, 0x17
        /*003a*/ 	.short	(.L_15 - .L_14)
.L_14:
        /*003c*/ 	.word	0x00000000
        /*0040*/ 	.short	0x0000
        /*0042*/ 	.short	0x0000
        /*0044*/ 	.byte	0x00, 0xf0, 0x41, 0x00


	//----- nvinfo : EIATTR_SPARSE_MMA_MASK
	.align		4
.L_15:
        /*0048*/ 	.byte	0x03, 0x50
        /*004a*/ 	.short	0x0000


	//----- nvinfo : EIATTR_MAXREG_COUNT
	.align		4
        /*004c*/ 	.byte	0x03, 0x1b
        /*004e*/ 	.short	0x00ff


	//----- nvinfo : EIATTR_MERCURY_ISA_VERSION
	.align		4
        /*0050*/ 	.byte	0x03, 0x5f
        /*0052*/ 	.short	0x0101


	//----- nvinfo : EIATTR_VRC_CTA_INIT_COUNT
	.align		4
        /*0054*/ 	.byte	0x02, 0x4a
	.zero		1
	.zero		1


	//----- nvinfo : EIATTR_EXIT_INSTR_OFFSETS
	.align		4
        /*0058*/ 	.byte	0x04, 0x1c
        /*005a*/ 	.short	(.L_17 - .L_16)


	//   ....[0]....
.L_16:
        /*005c*/ 	.word	0x000006a0


	//   ....[1]....
        /*0060*/ 	.word	0x00000760


	//----- nvinfo : EIATTR_CRS_STACK_SIZE
	.align		4
.L_17:
        /*0064*/ 	.byte	0x04, 0x1e
        /*0066*/ 	.short	(.L_19 - .L_18)
.L_18:
        /*0068*/ 	.word	0x00000000


	//----- nvinfo : EIATTR_CBANK_PARAM_SIZE
	.align		4
.L_19:
        /*006c*/ 	.byte	0x03, 0x19
        /*006e*/ 	.short	0x0030


	//----- nvinfo : EIATTR_PARAM_CBANK
	.align		4
        /*0070*/ 	.byte	0x04, 0x0a
        /*0072*/ 	.short	(.L_21 - .L_20)
	.align		4
.L_20:
        /*0074*/ 	.word	index@(.nv.constant0._Z31find_max_collatz_steps_in_range7uint128S_PyPS_)
        /*0078*/ 	.short	0x0380
        /*007a*/ 	.short	0x0030


	//----- nvinfo : EIATTR_SW_WAR
	.align		4
.L_21:
        /*007c*/ 	.byte	0x04, 0x36
        /*007e*/ 	.short	(.L_23 - .L_22)
.L_22:
        /*0080*/ 	.word	0x00000008
.L_23:


//--------------------- .nv.callgraph             --------------------------
	.section	.nv.callgraph,"",@"SHT_CUDA_CALLGRAPH"
	.align	4
	.sectionentsize	8
	.align		4
        /*0000*/ 	.word	0x00000000
	.align		4
        /*0004*/ 	.word	0xffffffff
	.align		4
        /*0008*/ 	.word	0x00000000
	.align		4
        /*000c*/ 	.word	0xfffffffe
	.align		4
        /*0010*/ 	.word	0x00000000
	.align		4
        /*0014*/ 	.word	0xfffffffd
	.align		4
        /*0018*/ 	.word	0x00000000
	.align		4
        /*001c*/ 	.word	0xfffffffc


//--------------------- .text._Z31find_max_collatz_steps_in_range7uint128S_PyPS_ --------------------------
	.section	.text._Z31find_max_collatz_steps_in_range7uint128S_PyPS_,"ax",@progbits
	.align	128
        .global         _Z31find_max_collatz_steps_in_range7uint128S_PyPS_
        .type           _Z31find_max_collatz_steps_in_range7uint128S_PyPS_,@function
        .size           _Z31find_max_collatz_steps_in_range7uint128S_PyPS_,(.L_x_9 - _Z31find_max_collatz_steps_in_range7uint128S_PyPS_)
        .other          _Z31find_max_collatz_steps_in_range7uint128S_PyPS_,@"STO_CUDA_ENTRY STV_DEFAULT"
_Z31find_max_collatz_steps_in_range7uint128S_PyPS_:
.text._Z31find_max_collatz_steps_in_range7uint128S_PyPS_:
[----:B------:R-:W-:Y:S01]  /*0000*/  LDC R1, c[0x0][0x37c] ;  /* 0x0000df00ff017b82 */ /* 0x000fe20000000800 */
[----:B------:R-:W0:Y:S07]  /*0010*/  S2R R3, SR_TID.X ;  /* 0x0000000000037919 */ /* 0x000e2e0000002100 */
[----:B------:R-:W0:Y:S01]  /*0020*/  S2UR UR4, SR_CTAID.X ;  /* 0x00000000000479c3 */ /* 0x000e220000002500 */
[----:B------:R-:W1:Y:S01]  /*0030*/  LDCU.128 UR8, c[0x0][0x380] ;  /* 0x00007000ff0877ac */ /* 0x000e620008000c00 */
[----:B------:R-:W-:Y:S01]  /*0040*/  BSSY.RECONVERGENT B0, `(.L_x_0) ;  /* 0x0000061000007945 */ /* 0x000fe20003800200 */
[----:B------:R-:W-:Y:S01]  /*0050*/  CS2R R10, SRZ ;  /* 0x00000000000a7805 */ /* 0x000fe2000001ff00 */
[----:B------:R-:W2:Y:S04]  /*0060*/  LDCU.64 UR6, c[0x0][0x358] ;  /* 0x00006b00ff0677ac */ /* 0x000ea80008000a00 */
[----:B------:R-:W0:Y:S02]  /*0070*/  LDC R16, c[0x0][0x360] ;  /* 0x0000d800ff107b82 */ /* 0x000e240000000800 */
[----:B0-----:R-:W-:Y:S01]  /*0080*/  IMAD R0, R16, UR4, R3 ;  /* 0x0000000410007c24 */ /* 0x001fe2000f8e0203 */
[----:B------:R-:W0:Y:S04]  /*0090*/  LDCU UR4, c[0x0][0x370] ;  /* 0x00006e00ff0477ac */ /* 0x000e280008000800 */
[----:B-1----:R-:W-:-:S04]  /*00a0*/  IADD3 R0, P1, PT, R0, UR8, RZ ;  /* 0x0000000800007c10 */ /* 0x002fc8000ff3e0ff */
[----:B------:R-:W-:Y:S01]  /*00b0*/  ISETP.GE.U32.AND P0, PT, R0, UR8, PT ;  /* 0x0000000800007c0c */ /* 0x000fe2000bf06070 */
[----:B------:R-:W-:Y:S02]  /*00c0*/  IMAD.X R7, RZ, RZ, UR9, P1 ;  /* 0x00000009ff077e24 */ /* 0x000fe400088e06ff */
[----:B------:R-:W-:Y:S02]  /*00d0*/  IMAD.MOV.U32 R17, RZ, RZ, R0 ;  /* 0x000000ffff117224 */ /* 0x000fe400078e0000 */
[----:B------:R-:W-:Y:S01]  /*00e0*/  IMAD.MOV.U32 R14, RZ, RZ, R7 ;  /* 0x000000ffff0e7224 */ /* 0x000fe200078e0007 */
[----:B------:R-:W-:-:S04]  /*00f0*/  ISETP.GE.U32.AND.EX P0, PT, R7, UR9, PT, P0 ;  /* 0x0000000907007c0c */ /* 0x000fc8000bf06100 */
[----:B------:R-:W-:Y:S01]  /*0100*/  SEL R13, RZ, 0x1, P0 ;  /* 0x00000001ff0d7807 */ /* 0x000fe20000000000 */
[----:B0-----:R-:W-:-:S03]  /*0110*/  IMAD R16, R16, UR4, RZ ;  /* 0x0000000410107c24 */ /* 0x001fc6000f8e02ff */
[----:B------:R-:W-:-:S05]  /*0120*/  IADD3 R13, P0, PT, R13, UR10, RZ ;  /* 0x0000000a0d0d7c10 */ /* 0x000fca000ff1e0ff */
[----:B------:R-:W-:Y:S02]  /*0130*/  IMAD.X R8, RZ, RZ, UR11, P0 ;  /* 0x0000000bff087e24 */ /* 0x000fe400080e06ff */
[----:B------:R-:W-:Y:S02]  /*0140*/  IMAD.MOV.U32 R6, RZ, RZ, R13 ;  /* 0x000000ffff067224 */ /* 0x000fe400078e000d */
[----:B--2---:R-:W-:-:S07]  /*0150*/  IMAD.MOV.U32 R9, RZ, RZ, R8 ;  /* 0x000000ffff097224 */ /* 0x004fce00078e0008 */
.L_x_7:
[----:B------:R-:W0:Y:S02]  /*0160*/  LDCU.128 UR8, c[0x0][0x390] ;  /* 0x00007200ff0877ac */ /* 0x000e240008000c00 */
[----:B0-----:R-:W-:Y:S02]  /*0170*/  ISETP.GT.U32.AND P1, PT, R17, UR8, PT ;  /* 0x0000000811007c0c */ /* 0x001fe4000bf24070 */
[C---:B------:R-:W-:Y:S02]  /*0180*/  ISETP.GE.U32.AND P2, PT, R13.reuse, UR10, PT ;  /* 0x0000000a0d007c0c */ /* 0x040fe4000bf46070 */
[----:B------:R-:W-:Y:S02]  /*0190*/  ISETP.NE.U32.AND P0, PT, R13, UR10, PT ;  /* 0x0000000a0d007c0c */ /* 0x000fe4000bf05070 */
[----:B------:R-:W-:Y:S02]  /*01a0*/  ISETP.GT.U32.AND.EX P1, PT, R14, UR9, PT, P1 ;  /* 0x000000090e007c0c */ /* 0x000fe4000bf24110 */
[----:B------:R-:W-:-:S02]  /*01b0*/  ISETP.GE.U32.AND.EX P2, PT, R8, UR11, PT, P2 ;  /* 0x0000000b08007c0c */ /* 0x000fc4000bf46120 */
[----:B------:R-:W-:-:S13]  /*01c0*/  ISETP.NE.OR.EX P0, PT, R8, UR11, P1, P0 ;  /* 0x0000000b08007c0c */ /* 0x000fda0008f05700 */
[----:B------:R-:W-:Y:S05]  /*01d0*/  @P0 BRA P2, `(.L_x_1) ;  /* 0x00000004001c0947 */ /* 0x000fea0001000000 */
[----:B------:R-:W-:Y:S01]  /*01e0*/  ISETP.NE.U32.AND P0, PT, R13, RZ, PT ;  /* 0x000000ff0d00720c */ /* 0x000fe20003f05070 */
[----:B------:R-:W-:Y:S01]  /*01f0*/  BSSY.RECONVERGENT B1, `(.L_x_2) ;  /* 0x0000031000017945 */ /* 0x000fe20003800200 */
[----:B------:R-:W-:Y:S01]  /*0200*/  ISETP.EQ.U32.AND P1, PT, R17, 0x1, PT ;  /* 0x000000011100780c */ /* 0x000fe20003f22070 */
[----:B------:R-:W-:Y:S01]  /*0210*/  IMAD.MOV.U32 R15, RZ, RZ, RZ ;  /* 0x000000ffff0f7224 */ /* 0x000fe200078e00ff */
[----:B------:R-:W-:Y:S01]  /*0220*/  ISETP.NE.AND.EX P0, PT, R8, RZ, PT, P0 ;  /* 0x000000ff0800720c */ /* 0x000fe20003f05300 */
[----:B------:R-:W-:Y:S01]  /*0230*/  IMAD.MOV.U32 R12, RZ, RZ, RZ ;  /* 0x000000ffff0c7224 */ /* 0x000fe200078e00ff */
[----:B------:R-:W-:-:S13]  /*0240*/  ISETP.EQ.AND.EX P1, PT, R14, RZ, PT, P1 ;  /* 0x000000ff0e00720c */ /* 0x000fda0003f22310 */
[----:B------:R-:W-:Y:S05]  /*0250*/  @!P0 BRA P1, `(.L_x_3) ;  /* 0x0000000000a88947 */ /* 0x000fea0000800000 */
[----:B------:R-:W-:Y:S02]  /*0260*/  IMAD.MOV.U32 R15, RZ, RZ, RZ ;  /* 0x000000ffff0f7224 */ /* 0x000fe400078e00ff */
[----:B------:R-:W-:Y:S02]  /*0270*/  IMAD.MOV.U32 R12, RZ, RZ, RZ ;  /* 0x000000ffff0c7224 */ /* 0x000fe400078e00ff */
[----:B------:R-:W-:Y:S02]  /*0280*/  IMAD.MOV.U32 R19, RZ, RZ, R17 ;  /* 0x000000ffff137224 */ /* 0x000fe400078e0011 */
[----:B------:R-:W-:Y:S02]  /*0290*/  IMAD.MOV.U32 R5, RZ, RZ, R14 ;  /* 0x000000ffff057224 */ /* 0x000fe400078e000e */
[----:B------:R-:W-:Y:S02]  /*02a0*/  IMAD.MOV.U32 R4, RZ, RZ, R13 ;  /* 0x000000ffff047224 */ /* 0x000fe400078e000d */
[----:B------:R-:W-:-:S07]  /*02b0*/  IMAD.MOV.U32 R3, RZ, RZ, R8 ;  /* 0x000000ffff037224 */ /* 0x000fce00078e0008 */
.L_x_6:
[----:B------:R-:W-:Y:S01]  /*02c0*/  LOP3.LUT R2, R19, 0x1, RZ, 0xc0, !PT ;  /* 0x0000000113027812 */ /* 0x000fe200078ec0ff */
[----:B------:R-:W-:Y:S01]  /*02d0*/  BSSY.RECONVERGENT B2, `(.L_x_4) ;  /* 0x000001b000027945 */ /* 0x000fe20003800200 */
[----:B------:R-:W-:Y:S02]  /*02e0*/  IMAD.MOV.U32 R21, RZ, RZ, R19 ;  /* 0x000000ffff157224 */ /* 0x000fe400078e0013 */
[----:B------:R-:W-:Y:S01]  /*02f0*/  ISETP.NE.U32.AND P0, PT, R2, 0x1, PT ;  /* 0x000000010200780c */ /* 0x000fe20003f05070 */
[----:B------:R-:W-:Y:S02]  /*0300*/  IMAD.MOV.U32 R23, RZ, RZ, R4 ;  /* 0x000000ffff177224 */ /* 0x000fe400078e0004 */
[----:B------:R-:W-:Y:S01]  /*0310*/  IMAD.MOV.U32 R20, RZ, RZ, R5 ;  /* 0x000000ffff147224 */ /* 0x000fe200078e0005 */
[----:B------:R-:W-:Y:S01]  /*0320*/  ISETP.NE.U32.AND.EX P0, PT, RZ, RZ, PT, P0 ;  /* 0x000000ffff00720c */ /* 0x000fe20003f05100 */
[----:B------:R-:W-:-:S12]  /*0330*/  IMAD.MOV.U32 R18, RZ, RZ, R3 ;  /* 0x000000ffff127224 */ /* 0x000fd800078e0003 */
[----:B------:R-:W-:Y:S02]  /*0340*/  @P0 SHF.L.W.U32.HI R2, R5, 0x1f, R4 ;  /* 0x0000001f05020819 */ /* 0x000fe40000010e04 */
[----:B------:R-:W-:Y:S02]  /*0350*/  @P0 SHF.L.W.U32.HI R19, R19, 0x1f, R5 ;  /* 0x0000001f13130819 */ /* 0x000fe40000010e05 */
[--C-:B------:R-:W-:Y:S01]  /*0360*/  @P0 SHF.R.U64 R4, R4, 0x1, R3.reuse ;  /* 0x0000000104040819 */ /* 0x100fe20000001203 */
[----:B------:R-:W-:Y:S01]  /*0370*/  @P0 IMAD.MOV.U32 R5, RZ, RZ, R2 ;  /* 0x000000ffff050224 */ /* 0x000fe200078e0002 */
[----:B------:R-:W-:Y:S01]  /*0380*/  @P0 SHF.R.U32.HI R3, RZ, 0x1, R3 ;  /* 0x00000001ff030819 */ /* 0x000fe20000011603 */
[----:B------:R-:W-:Y:S06]  /*0390*/  @P0 BRA `(.L_x_5) ;  /* 0x0000000000380947 */ /* 0x000fec0003800000 */
[C---:B------:R-:W-:Y:S01]  /*03a0*/  ISETP.NE.U32.AND P0, PT, R21.reuse, 0x55555555, PT ;  /* 0x555555551500780c */ /* 0x040fe20003f05070 */
[----:B------:R-:W-:Y:S02]  /*03b0*/  IMAD.MOV.U32 R4, RZ, RZ, 0x1 ;  /* 0x00000001ff047424 */ /* 0x000fe400078e00ff */
[----:B------:R-:W-:Y:S01]  /*03c0*/  IMAD.MOV.U32 R5, RZ, RZ, 0x0 ;  /* 0x00000000ff057424 */ /* 0x000fe200078e00ff */
[C---:B------:R-:W-:Y:S01]  /*03d0*/  ISETP.NE.AND.EX P0, PT, R20.reuse, 0x55555555, PT, P0 ;  /* 0x555555551400780c */ /* 0x040fe20003f05300 */
[----:B------:R-:W-:Y:S02]  /*03e0*/  IMAD.MOV.U32 R3, RZ, RZ, RZ ;  /* 0x000000ffff037224 */ /* 0x000fe400078e00ff */
[----:B------:R-:W-:Y:S01]  /*03f0*/  IMAD R19, R20, 0x3, RZ ;  /* 0x0000000314137824 */ /* 0x000fe200078e02ff */
[----:B------:R-:W-:Y:S01]  /*0400*/  SEL R2, RZ, 0x1, P0 ;  /* 0x00000001ff027807 */ /* 0x000fe20000000000 */
[----:B------:R-:W-:-:S04]  /*0410*/  IMAD.WIDE.U32 R4, R21, 0x3, R4 ;  /* 0x0000000315047825 */ /* 0x000fc800078e0004 */
[----:B------:R-:W-:-:S04]  /*0420*/  IMAD.WIDE.U32 R2, R23, 0x3, R2 ;  /* 0x0000000317027825 */ /* 0x000fc800078e0002 */
[----:B------:R-:W-:Y:S02]  /*0430*/  IMAD R21, R18, 0x3, RZ ;  /* 0x0000000312157824 */ /* 0x000fe400078e02ff */
[----:B------:R-:W-:Y:S02]  /*0440*/  IMAD.IADD R5, R5, 0x1, R19 ;  /* 0x0000000105057824 */ /* 0x000fe400078e0213 */
[----:B------:R-:W-:Y:S02]  /*0450*/  IMAD.MOV.U32 R19, RZ, RZ, R4 ;  /* 0x000000ffff137224 */ /* 0x000fe400078e0004 */
[----:B------:R-:W-:Y:S02]  /*0460*/  IMAD.IADD R3, R3, 0x1, R21 ;  /* 0x0000000103037824 */ /* 0x000fe400078e0215 */
[----:B------:R-:W-:-:S07]  /*0470*/  IMAD.MOV.U32 R4, RZ, RZ, R2 ;  /* 0x000000ffff047224 */ /* 0x000fce00078e0002 */
.L_x_5:
[----:B------:R-:W-:Y:S05]  /*0480*/  BSYNC.RECONVERGENT B2 ;  /* 0x0000000000027941 */ /* 0x000fea0003800200 */
.L_x_4:
[----:B------:R-:W-:Y:S02]  /*0490*/  ISETP.NE.U32.AND P1, PT, R4, RZ, PT ;  /* 0x000000ff0400720c */ /* 0x000fe40003f25070 */
[----:B------:R-:W-:Y:S02]  /*04a0*/  ISETP.NE.U32.AND P0, PT, R19, 0x1, PT ;  /* 0x000000011300780c */ /* 0x000fe40003f05070 */
[----:B------:R-:W-:Y:S02]  /*04b0*/  ISETP.NE.AND.EX P1, PT, R3, RZ, PT, P1 ;  /* 0x000000ff0300720c */ /* 0x000fe40003f25310 */
[----:B------:R-:W-:Y:S02]  /*04c0*/  IADD3 R15, P2, PT, R15, 0x1, RZ ;  /* 0x000000010f0f7810 */ /* 0x000fe40007f5e0ff */
[----:B------:R-:W-:-:S03]  /*04d0*/  ISETP.NE.OR.EX P0, PT, R5, RZ, P1, P0 ;  /* 0x000000ff0500720c */ /* 0x000fc60000f05700 */
[----:B------:R-:W-:-:S10]  /*04e0*/  IMAD.X R12, RZ, RZ, R12, P2 ;  /* 0x000000ffff0c7224 */ /* 0x000fd400010e060c */
[----:B------:R-:W-:Y:S05]  /*04f0*/  @P0 BRA `(.L_x_6) ;  /* 0xfffffffc00700947 */ /* 0x000fea000383ffff */
.L_x_3:
[----:B------:R-:W-:Y:S05]  /*0500*/  BSYNC.RECONVERGENT B1 ;  /* 0x0000000000017941 */ /* 0x000fea0003800200 */
.L_x_2:
[-C--:B------:R-:W-:Y:S02]  /*0510*/  IADD3 R4, P1, PT, R16, R17.reuse, RZ ;  /* 0x0000001110047210 */ /* 0x080fe40007f3e0ff */
[CC--:B------:R-:W-:Y:S02]  /*0520*/  ISETP.GT.U32.AND P2, PT, R15.reuse, R10.reuse, PT ;  /* 0x0000000a0f00720c */ /* 0x0c0fe40003f44070 */
[----:B------:R-:W-:Y:S01]  /*0530*/  ISETP.GE.U32.AND P0, PT, R4, R17, PT ;  /* 0x000000110400720c */ /* 0x000fe20003f06070 */
[----:B------:R-:W-:Y:S01]  /*0540*/  IMAD.X R3, RZ, RZ, R14, P1 ;  /* 0x000000ffff037224 */ /* 0x000fe200008e060e */
[----:B------:R-:W-:Y:S02]  /*0550*/  ISETP.GT.U32.AND.EX P2, PT, R12, R11, PT, P2 ;  /* 0x0000000b0c00720c */ /* 0x000fe40003f44120 */
[----:B------:R-:W-:Y:S02]  /*0560*/  ISETP.GT.U32.AND P1, PT, R15, R10, PT ;  /* 0x0000000a0f00720c */ /* 0x000fe40003f24070 */
[----:B------:R-:W-:-:S02]  /*0570*/  ISETP.GE.U32.AND.EX P0, PT, R3, R14, PT, P0 ;  /* 0x0000000e0300720c */ /* 0x000fc40003f06100 */
[C---:B------:R-:W-:Y:S02]  /*0580*/  SEL R6, R13.reuse, R6, P2 ;  /* 0x000000060d067207 */ /* 0x040fe40001000000 */
[----:B------:R-:W-:Y:S02]  /*0590*/  SEL R2, RZ, 0x1, P0 ;  /* 0x00000001ff027807 */ /* 0x000fe40000000000 */
[----:B------:R-:W-:Y:S02]  /*05a0*/  ISETP.GT.U32.AND.EX P1, PT, R12, R11, PT, P1 ;  /* 0x0000000b0c00720c */ /* 0x000fe40003f24110 */
[----:B------:R-:W-:Y:S02]  /*05b0*/  IADD3 R13, P0, PT, R13, R2, RZ ;  /* 0x000000020d0d7210 */ /* 0x000fe40007f1e0ff */
[----:B------:R-:W-:Y:S01]  /*05c0*/  SEL R0, R17, R0, P2 ;  /* 0x0000000011007207 */ /* 0x000fe20001000000 */
[----:B------:R-:W-:Y:S01]  /*05d0*/  IMAD.MOV.U32 R17, RZ, RZ, R4 ;  /* 0x000000ffff117224 */ /* 0x000fe200078e0004 */
[----:B------:R-:W-:Y:S01]  /*05e0*/  SEL R7, R14, R7, P2 ;  /* 0x000000070e077207 */ /* 0x000fe20001000000 */
[----:B------:R-:W-:Y:S01]  /*05f0*/  IMAD.MOV.U32 R14, RZ, RZ, R3 ;  /* 0x000000ffff0e7224 */ /* 0x000fe200078e0003 */
[----:B------:R-:W-:Y:S01]  /*0600*/  SEL R9, R8, R9, P2 ;  /* 0x0000000908097207 */ /* 0x000fe20001000000 */
[----:B------:R-:W-:Y:S01]  /*0610*/  IMAD.X R8, RZ, RZ, R8, P0 ;  /* 0x000000ffff087224 */ /* 0x000fe200000e0608 */
[----:B------:R-:W-:-:S02]  /*0620*/  SEL R10, R15, R10, P1 ;  /* 0x0000000a0f0a7207 */ /* 0x000fc40000800000 */
[----:B------:R-:W-:Y:S01]  /*0630*/  SEL R11, R12, R11, P1 ;  /* 0x0000000b0c0b7207 */ /* 0x000fe20000800000 */
[----:B------:R-:W-:Y:S06]  /*0640*/  BRA `(.L_x_7) ;  /* 0xfffffff800c47947 */ /* 0x000fec000383ffff */
.L_x_1:
[----:B------:R-:W-:Y:S05]  /*0650*/  BSYNC.RECONVERGENT B0 ;  /* 0x0000000000007941 */ /* 0x000fea0003800200 */
.L_x_0:
[----:B------:R-:W0:Y:S02]  /*0660*/  LDC.64 R2, c[0x0][0x3a0] ;  /* 0x0000e800ff027b82 */ /* 0x000e240000000a00 */
[----:B0-----:R-:W2:Y:S02]  /*0670*/  ATOMG.E.MAX.64.STRONG.GPU PT, R2, desc[UR6][R2.64], R10 ;  /* 0x8000000a020279a8 */ /* 0x001ea400091ef506 */
[----:B--2---:R-:W-:-:S04]  /*0680*/  ISETP.GT.U32.AND P0, PT, R10, R2, PT ;  /* 0x000000020a00720c */ /* 0x004fc80003f04070 */
[----:B------:R-:W-:-:S13]  /*0690*/  ISETP.GT.U32.AND.EX P0, PT, R11, R3, PT, P0 ;  /* 0x000000030b00720c */ /* 0x000fda0003f04100 */
[----:B------:R-:W-:Y:S05]  /*06a0*/  @!P0 EXIT ;  /* 0x000000000000894d */ /* 0x000fea0003800000 */
[----:B------:R-:W0:Y:S01]  /*06b0*/  LDCU.64 UR4, c[0x0][0x3a8] ;  /* 0x00007500ff0477ac */ /* 0x000e220008000a00 */
[----:B------:R-:W1:Y:S01]  /*06c0*/  LDC.64 R2, c[0x0][0x3a8] ;  /* 0x0000ea00ff027b82 */ /* 0x000e620000000a00 */
[----:B------:R-:W-:Y:S02]  /*06d0*/  IMAD.MOV.U32 R4, RZ, RZ, R0 ;  /* 0x000000ffff047224 */ /* 0x000fe400078e0000 */
[----:B------:R-:W-:Y:S02]  /*06e0*/  IMAD.MOV.U32 R5, RZ, RZ, R7 ;  /* 0x000000ffff057224 */ /* 0x000fe400078e0007 */
[----:B------:R-:W-:Y:S01]  /*06f0*/  IMAD.MOV.U32 R7, RZ, RZ, R9 ;  /* 0x000000ffff077224 */ /* 0x000fe200078e0009 */
[----:B0-----:R-:W-:-:S04]  /*0700*/  UIADD3 UR4, UP0, UPT, UR4, 0x8, URZ ;  /* 0x0000000804047890 */ /* 0x001fc8000ff1e0ff */
[----:B------:R-:W-:Y:S02]  /*0710*/  UIADD3.X UR5, UPT, UPT, URZ, UR5, URZ, UP0, !UPT ;  /* 0x00000005ff057290 */ /* 0x000fe400087fe4ff */
[----:B------:R-:W-:Y:S01]  /*0720*/  IMAD.U32 R10, RZ, RZ, UR4 ;  /* 0x00000004ff0a7e24 */ /* 0x000fe2000f8e00ff */
[----:B-1----:R-:W-:Y:S03]  /*0730*/  ATOMG.E.EXCH.64.STRONG.GPU PT, RZ, desc[UR6][R2.64], R4 ;  /* 0x8000000402ff79a8 */ /* 0x002fe6000c1ef506 */
[----:B------:R-:W-:-:S05]  /*0740*/  IMAD.U32 R11, RZ, RZ, UR5 ;  /* 0x00000005ff0b7e24 */ /* 0x000fca000f8e00ff */
[----:B------:R-:W-:Y:S01]  /*0750*/  ATOMG.E.EXCH.64.STRONG.GPU PT, RZ, desc[UR6][R10.64], R6 ;  /* 0x800000060aff79a8 */ /* 0x000fe2000c1ef506 */
[----:B------:R-:W-:Y:S05]  /*0760*/  EXIT ;  /* 0x000000000000794d */ /* 0x000fea0003800000 */
.L_x_8:
[----:B------:R-:W-:-:S00]  /*0770*/  BRA `(.L_x_8) ;  /* 0xfffffffc00fc7947 */ /* 0x000fc0000383ffff */
[----:B------:R-:W-:-:S00]  /*0780*/  NOP ;  /* 0x0000000000007918 */ /* 0x000fc00000000000 */
[----:B------:R-:W-:-:S00]  /*0790*/  NOP ;  /* 0x0000000000007918 */ /* 0x000fc00000000000 */
[----:B------:R-:W-:-:S00]  /*07a0*/  NOP ;  /* 0x0000000000007918 */ /* 0x000fc00000000000 */
[----:B------:R-:W-:-:S00]  /*07b0*/  NOP ;  /* 0x0000000000007918 */ /* 0x000fc00000000000 */
[----:B------:R-:W-:-:S00]  /*07c0*/  NOP ;  /* 0x0000000000007918 */ /* 0x000fc00000000000 */
[----:B------:R-:W-:-:S00]  /*07d0*/  NOP ;  /* 0x0000000000007918 */ /* 0x000fc00000000000 */
[----:B------:R-:W-:-:S00]  /*07e0*/  NOP ;  /* 0x0000000000007918 */ /* 0x000fc00000000000 */
[----:B------:R-:W-:-:S00]  /*07f0*/  NOP ;  /* 0x0000000000007918 */ /* 0x000fc00000000000 */
.L_x_9:


//--------------------- .nv.shared.reserved.0     --------------------------
	.section	.nv.shared.reserved.0,"aw",@nobits
	.weak		__nv_reservedSMEM_offset_0_alias
	.size		__nv_reservedSMEM_offset_0_alias, 0, 64
	.other		__nv_reservedSMEM_offset_0_alias,@"STO_CUDA_RESERVED_SHARED STV_DEFAULT"
__nv_reservedSMEM_offset_0_alias:
	.zero		0
	.zero		64


//--------------------- .nv.constant0._Z31find_max_collatz_steps_in_range7uint128S_PyPS_ --------------------------
	.section	.nv.constant0._Z31find_max_collatz_steps_in_range7uint128S_PyPS_,"a",@progbits
	.sectionflags	@""
	.align	4
.nv.constant0._Z31find_max_collatz_steps_in_range7uint128S_PyPS_:
	.zero		944


//--------------------- SYMBOLS --------------------------

	.type		.nv.reservedSmem.offset0,@object
	.size		.nv.reservedSmem.offset0,0x4
